//
// Generated by NVIDIA NVVM Compiler
//
// Compiler Build ID: CL-36424714
// Cuda compilation tools, release 13.0, V13.0.88
// Based on NVVM 20.0.0
//

.version 9.0
.target sm_100
.address_size 64

	// .globl	_Z19bpsk_decision_makerP6float2Phi

.visible .entry _Z19bpsk_decision_makerP6float2Phi(
	.param .u64 .ptr .align 1 _Z19bpsk_decision_makerP6float2Phi_param_0,
	.param .u64 .ptr .align 1 _Z19bpsk_decision_makerP6float2Phi_param_1,
	.param .u32 _Z19bpsk_decision_makerP6float2Phi_param_2
)
{
	.reg .pred 	%p<3>;
	.reg .b16 	%rs<2>;
	.reg .b32 	%r<6>;
	.reg .b32 	%f<2>;
	.reg .b64 	%rd<9>;

	ld.param.u64 	%rd1, [_Z19bpsk_decision_makerP6float2Phi_param_0];
	ld.param.u64 	%rd2, [_Z19bpsk_decision_makerP6float2Phi_param_1];
	ld.param.u32 	%r2, [_Z19bpsk_decision_makerP6float2Phi_param_2];
	mov.u32 	%r3, %ctaid.x;
	mov.u32 	%r4, %ntid.x;
	mov.u32 	%r5, %tid.x;
	mad.lo.s32 	%r1, %r3, %r4, %r5;
	setp.ge.s32 	%p1, %r1, %r2;
	@%p1 bra 	$L__BB0_2;
	cvta.to.global.u64 	%rd3, %rd1;
	cvta.to.global.u64 	%rd4, %rd2;
	cvt.s64.s32 	%rd5, %r1;
	mul.wide.s32 	%rd6, %r1, 8;
	add.s64 	%rd7, %rd3, %rd6;
	ld.global.f32 	%f1, [%rd7];
	setp.gt.f32 	%p2, %f1, 0f00000000;
	selp.u16 	%rs1, 1, 0, %p2;
	add.s64 	%rd8, %rd4, %rd5;
	st.global.u8 	[%rd8], %rs1;
$L__BB0_2:
	ret;

}


// ===== COMPILED SASS (sm_100) =====

	.target	sm_100

	.elftype	@"ET_EXEC"


//--------------------- .note.nv.tkinfo           --------------------------
	.section	.note.nv.tkinfo,"",@"SHT_NOTE"
	.sectionflags	@"SHF_NOTE_NV_TKINFO"
	.tkinfo
        /*0018*/ 	.word	0x00000002
        /*0030*/ 	.string	""
        /*0030*/ 	.string	"ptxas"
        /*0030*/ 	.string	"Cuda compilation tools, release 13.0, V13.0.88"
        /*0030*/ 	.string	"Build cuda_13.0.r13.0/compiler.36424714_0"
        /*0030*/ 	.string	"-arch sm_100 -m 64 "



//--------------------- .note.nv.cuinfo           --------------------------
	.section	.note.nv.cuinfo,"",@"SHT_NOTE"
	.sectionflags	@"SHF_NOTE_NV_CUINFO"
        /*0018*/ 	.short	0x0002
        /*001a*/ 	.short	0x0064
        /*001c*/ 	.short	0x0082
	.zero		2


//--------------------- .nv.info                  --------------------------
	.section	.nv.info,"",@"SHT_CUDA_INFO"
	.align	4


	//----- nvinfo : EIATTR_REGCOUNT
	.align		4
        /*0000*/ 	.byte	0x04, 0x2f
        /*0002*/ 	.short	(.L_1 - .L_0)
	.align		4
.L_0:
        /*0004*/ 	.word	index@(_Z19bpsk_decision_makerP6float2Phi)
        /*0008*/ 	.word	0x0000000a


	//----- nvinfo : EIATTR_FRAME_SIZE
	.align		4
.L_1:
        /*000c*/ 	.byte	0x04, 0x11
        /*000e*/ 	.short	(.L_3 - .L_2)
	.align		4
.L_2:
        /*0010*/ 	.word	index@(_Z19bpsk_decision_makerP6float2Phi)
        /*0014*/ 	.word	0x00000000


	//----- nvinfo : EIATTR_MIN_STACK_SIZE
	.align		4
.L_3:
        /*0018*/ 	.byte	0x04, 0x12
        /*001a*/ 	.short	(.L_5 - .L_4)
	.align		4
.L_4:
        /*001c*/ 	.word	index@(_Z19bpsk_decision_makerP6float2Phi)
        /*0020*/ 	.word	0x00000000
.L_5:


//--------------------- .nv.compat                --------------------------
	.section	.nv.compat,"",@"SHT_CUDA_COMPAT_INFO"
	.align	4
        /*0000*/ 	.byte	0x02, 0x09, 0x00, 0x00, 0x02, 0x02, 0x01, 0x00, 0x02, 0x05, 0x05, 0x00, 0x03, 0x07, 0x01, 0x01
        /*0010*/ 	.byte	0x02, 0x03, 0x00, 0x00, 0x02, 0x06, 0x01, 0x00, 0x04, 0x0b, 0x08, 0x00, 0x09, 0x00, 0x00, 0x00
        /*0020*/ 	.byte	0x00, 0x00, 0x00, 0x00


//--------------------- .nv.info._Z19bpsk_decision_makerP6float2Phi --------------------------
	.section	.nv.info._Z19bpsk_decision_makerP6float2Phi,"",@"SHT_CUDA_INFO"
	.sectionflags	@""
	.align	4


	//----- nvinfo : EIATTR_CUDA_API_VERSION
	.align		4
        /*0000*/ 	.byte	0x04, 0x37
        /*0002*/ 	.short	(.L_7 - .L_6)
.L_6:
        /*0004*/ 	.word	0x00000082


	//----- nvinfo : EIATTR_KPARAM_INFO
	.align		4
.L_7:
        /*0008*/ 	.byte	0x04, 0x17
        /*000a*/ 	.short	(.L_9 - .L_8)
.L_8:
        /*000c*/ 	.word	0x00000000
        /*0010*/ 	.short	0x0002
        /*0012*/ 	.short	0x0010
        /*0014*/ 	.byte	0x00, 0xf0, 0x11, 0x00


	//----- nvinfo : EIATTR_KPARAM_INFO
	.align		4
.L_9:
        /*0018*/ 	.byte	0x04, 0x17
        /*001a*/ 	.short	(.L_11 - .L_10)
.L_10:
        /*001c*/ 	.word	0x00000000
        /*0020*/ 	.short	0x0001
        /*0022*/ 	.short	0x0008
        /*0024*/ 	.byte	0x00, 0xf5, 0x21, 0x00


	//----- nvinfo : EIATTR_KPARAM_INFO
	.align		4
.L_11:
        /*0028*/ 	.byte	0x04, 0x17
        /*002a*/ 	.short	(.L_13 - .L_12)
.L_12:
        /*002c*/ 	.word	0x00000000
        /*0030*/ 	.short	0x0000
        /*0032*/ 	.short	0x0000
        /*0034*/ 	.byte	0x00, 0xf5, 0x21, 0x00


	//----- nvinfo : EIATTR_SPARSE_MMA_MASK
	.align		4
.L_13:
        /*0038*/ 	.byte	0x03, 0x50
        /*003a*/ 	.short	0x0000


	//----- nvinfo : EIATTR_MAXREG_COUNT
	.align		4
        /*003c*/ 	.byte	0x03, 0x1b
        /*003e*/ 	.short	0x00ff


	//----- nvinfo : EIATTR_MERCURY_ISA_VERSION
	.align		4
        /*0040*/ 	.byte	0x03, 0x5f
        /*0042*/ 	.short	0x0101


	//----- nvinfo : EIATTR_VRC_CTA_INIT_COUNT
	.align		4
        /*0044*/ 	.byte	0x02, 0x4a
	.zero		1
	.zero		1


	//----- nvinfo : EIATTR_EXIT_INSTR_OFFSETS
	.align		4
        /*0048*/ 	.byte	0x04, 0x1c
        /*004a*/ 	.short	(.L_15 - .L_14)


	//   ....[0]....
.L_14:
        /*004c*/ 	.word	0x00000070


	//   ....[1]....
        /*0050*/ 	.word	0x00000120


	//----- nvinfo : EIATTR_CBANK_PARAM_SIZE
	.align		4
.L_15:
        /*0054*/ 	.byte	0x03, 0x19
        /*0056*/ 	.short	0x0014


	//----- nvinfo : EIATTR_PARAM_CBANK
	.align		4
        /*0058*/ 	.byte	0x04, 0x0a
        /*005a*/ 	.short	(.L_17 - .L_16)
	.align		4
.L_16:
        /*005c*/ 	.word	index@(.nv.constant0._Z19bpsk_decision_makerP6float2Phi)
        /*0060*/ 	.short	0x0380
        /*0062*/ 	.short	0x0014


	//----- nvinfo : EIATTR_SW_WAR
	.align		4
.L_17:
        /*0064*/ 	.byte	0x04, 0x36
        /*0066*/ 	.short	(.L_19 - .L_18)
.L_18:
        /*0068*/ 	.word	0x00000008
.L_19:


//--------------------- .nv.callgraph             --------------------------
	.section	.nv.callgraph,"",@"SHT_CUDA_CALLGRAPH"
	.align	4
	.sectionentsize	8
	.align		4
        /*0000*/ 	.word	0x00000000
	.align		4
        /*0004*/ 	.word	0xffffffff
	.align		4
        /*0008*/ 	.word	0x00000000
	.align		4
        /*000c*/ 	.word	0xfffffffe
	.align		4
        /*0010*/ 	.word	0x00000000
	.align		4
        /*0014*/ 	.word	0xfffffffd
	.align		4
        /*0018*/ 	.word	0x00000000
	.align		4
        /*001c*/ 	.word	0xfffffffc


//--------------------- .text._Z19bpsk_decision_makerP6float2Phi --------------------------
	.section	.text._Z19bpsk_decision_makerP6float2Phi,"ax",@progbits
	.align	128
        .global         _Z19bpsk_decision_makerP6float2Phi
        .type           _Z19bpsk_decision_makerP6float2Phi,@function
        .size           _Z19bpsk_decision_makerP6float2Phi,(.L_x_1 - _Z19bpsk_decision_makerP6float2Phi)
        .other          _Z19bpsk_decision_makerP6float2Phi,@"STO_CUDA_ENTRY STV_DEFAULT"
_Z19bpsk_decision_makerP6float2Phi:
.text._Z19bpsk_decision_makerP6float2Phi:
[----:B------:R-:W-:Y:S01]  /*0000*/  LDC R1, c[0x0][0x37c] ;  /* 0x0000df00ff017b82 */ /* 0x000fe20000000800 */
[----:B------:R-:W0:Y:S07]  /*0010*/  S2R R0, SR_TID.X ;  /* 0x0000000000007919 */ /* 0x000e2e0000002100 */
[----:B------:R-:W0:Y:S01]  /*0020*/  S2UR UR4, SR_CTAID.X ;  /* 0x00000000000479c3 */ /* 0x000e220000002500 */
[----:B------:R-:W1:Y:S07]  /*0030*/  LDCU UR5, c[0x0][0x390] ;  /* 0x00007200ff0577ac */ /* 0x000e6e0008000800 */
[----:B------:R-:W0:Y:S02]  /*0040*/  LDC R5, c[0x0][0x360] ;  /* 0x0000d800ff057b82 */ /* 0x000e240000000800 */
[----:B0-----:R-:W-:-:S05]  /*0050*/  IMAD R5, R5, UR4, R0 ;  /* 0x0000000405057c24 */ /* 0x001fca000f8e0200 */
[----:B-1----:R-:W-:-:S13]  /*0060*/  ISETP.GE.AND P0, PT, R5, UR5, PT ;  /* 0x0000000505007c0c */ /* 0x002fda000bf06270 */
[----:B------:R-:W-:Y:S05]  /*0070*/  @P0 EXIT ;  /* 0x000000000000094d */ /* 0x000fea0003800000 */
[----:B------:R-:W0:Y:S01]  /*0080*/  LDC.64 R2, c[0x0][0x380] ;  /* 0x0000e000ff027b82 */ /* 0x000e220000000a00 */
[----:B------:R-:W1:Y:S01]  /*0090*/  LDCU.64 UR4, c[0x0][0x358] ;  /* 0x00006b00ff0477ac */ /* 0x000e620008000a00 */
[----:B------:R-:W2:Y:S01]  /*00a0*/  LDCU.64 UR6, c[0x0][0x388] ;  /* 0x00007100ff0677ac */ /* 0x000ea20008000a00 */
[----:B0-----:R-:W-:-:S06]  /*00b0*/  IMAD.WIDE R2, R5, 0x8, R2 ;  /* 0x0000000805027825 */ /* 0x001fcc00078e0202 */
[----:B-1----:R-:W3:Y:S01]  /*00c0*/  LDG.E R2, desc[UR4][R2.64] ;  /* 0x0000000402027981 */ /* 0x002ee2000c1e1900 */
[----:B--2---:R-:W-:-:S04]  /*00d0*/  IADD3 R4, P1, PT, R5, UR6, RZ ;  /* 0x0000000605047c10 */ /* 0x004fc8000ff3e0ff */
[----:B------:R-:W-:Y:S02]  /*00e0*/  LEA.HI.X.SX32 R5, R5, UR7, 0x1, P1 ;  /* 0x0000000705057c11 */ /* 0x000fe400088f0eff */
[----:B---3--:R-:W-:-:S04]  /*00f0*/  FSETP.GT.AND P0, PT, R2, RZ, PT ;  /* 0x000000ff0200720b */ /* 0x008fc80003f04000 */
[----:B------:R-:W-:-:S05]  /*0100*/  SEL R7, RZ, 0x1, !P0 ;  /* 0x00000001ff077807 */ /* 0x000fca0004000000 */
[----:B------:R-:W-:Y:S01]  /*0110*/  STG.E.U8 desc[UR4][R4.64], R7 ;  /* 0x0000000704007986 */ /* 0x000fe2000c101104 */
[----:B------:R-:W-:Y:S05]  /*0120*/  EXIT ;  /* 0x000000000000794d */ /* 0x000fea0003800000 */
.L_x_0:
[----:B------:R-:W-:-:S00]  /*0130*/  BRA `(.L_x_0) ;  /* 0xfffffffc00fc7947 */ /* 0x000fc0000383ffff */
[----:B------:R-:W-:-:S00]  /*0140*/  NOP ;  /* 0x0000000000007918 */ /* 0x000fc00000000000 */
        /* <DEDUP_REMOVED lines=11> */
.L_x_1:


//--------------------- .nv.shared.reserved.0     --------------------------
	.section	.nv.shared.reserved.0,"aw",@nobits
	.weak		__nv_reservedSMEM_offset_0_alias
	.size		__nv_reservedSMEM_offset_0_alias, 0, 64
	.other		__nv_reservedSMEM_offset_0_alias,@"STO_CUDA_RESERVED_SHARED STV_DEFAULT"
__nv_reservedSMEM_offset_0_alias:
	.zero		0
	.zero		64


//--------------------- .nv.constant0._Z19bpsk_decision_makerP6float2Phi --------------------------
	.section	.nv.constant0._Z19bpsk_decision_makerP6float2Phi,"a",@progbits
	.sectionflags	@""
	.align	4
.nv.constant0._Z19bpsk_decision_makerP6float2Phi:
	.zero		916


//--------------------- SYMBOLS --------------------------

	.type		.nv.reservedSmem.offset0,@object
	.size		.nv.reservedSmem.offset0,0x4
